//
// Generated by NVIDIA NVVM Compiler
//
// Compiler Build ID: CL-36424714
// Cuda compilation tools, release 13.0, V13.0.88
// Based on NVVM 20.0.0
//

.version 9.0
.target sm_100
.address_size 64

	// .globl	_Z10kernel_addPKfS0_Pfm

.visible .entry _Z10kernel_addPKfS0_Pfm(
	.param .u64 .ptr .align 1 _Z10kernel_addPKfS0_Pfm_param_0,
	.param .u64 .ptr .align 1 _Z10kernel_addPKfS0_Pfm_param_1,
	.param .u64 .ptr .align 1 _Z10kernel_addPKfS0_Pfm_param_2,
	.param .u64 _Z10kernel_addPKfS0_Pfm_param_3
)
{
	.reg .pred 	%p<2>;
	.reg .b32 	%r<5>;
	.reg .b32 	%f<4>;
	.reg .b64 	%rd<13>;

	ld.param.u64 	%rd2, [_Z10kernel_addPKfS0_Pfm_param_0];
	ld.param.u64 	%rd3, [_Z10kernel_addPKfS0_Pfm_param_1];
	ld.param.u64 	%rd4, [_Z10kernel_addPKfS0_Pfm_param_2];
	ld.param.u64 	%rd5, [_Z10kernel_addPKfS0_Pfm_param_3];
	mov.u32 	%r1, %tid.x;
	mov.u32 	%r2, %ctaid.x;
	mov.u32 	%r3, %ntid.x;
	mad.lo.s32 	%r4, %r2, %r3, %r1;
	cvt.s64.s32 	%rd1, %r4;
	setp.le.u64 	%p1, %rd5, %rd1;
	@%p1 bra 	$L__BB0_2;
	cvta.to.global.u64 	%rd6, %rd2;
	cvta.to.global.u64 	%rd7, %rd3;
	cvta.to.global.u64 	%rd8, %rd4;
	shl.b64 	%rd9, %rd1, 2;
	add.s64 	%rd10, %rd6, %rd9;
	ld.global.f32 	%f1, [%rd10];
	add.s64 	%rd11, %rd7, %rd9;
	ld.global.f32 	%f2, [%rd11];
	add.f32 	%f3, %f1, %f2;
	add.s64 	%rd12, %rd8, %rd9;
	st.global.f32 	[%rd12], %f3;
$L__BB0_2:
	ret;

}
	// .globl	_Z11kernel_reluPKfS0_Pfm
.visible .entry _Z11kernel_reluPKfS0_Pfm(
	.param .u64 .ptr .align 1 _Z11kernel_reluPKfS0_Pfm_param_0,
	.param .u64 .ptr .align 1 _Z11kernel_reluPKfS0_Pfm_param_1,
	.param .u64 .ptr .align 1 _Z11kernel_reluPKfS0_Pfm_param_2,
	.param .u64 _Z11kernel_reluPKfS0_Pfm_param_3
)
{
	.reg .pred 	%p<2>;
	.reg .b32 	%r<5>;
	.reg .b32 	%f<3>;
	.reg .b64 	%rd<10>;

	ld.param.u64 	%rd2, [_Z11kernel_reluPKfS0_Pfm_param_0];
	ld.param.u64 	%rd3, [_Z11kernel_reluPKfS0_Pfm_param_2];
	ld.param.u64 	%rd4, [_Z11kernel_reluPKfS0_Pfm_param_3];
	mov.u32 	%r1, %tid.x;
	mov.u32 	%r2, %ctaid.x;
	mov.u32 	%r3, %ntid.x;
	mad.lo.s32 	%r4, %r2, %r3, %r1;
	cvt.s64.s32 	%rd1, %r4;
	setp.le.u64 	%p1, %rd4, %rd1;
	@%p1 bra 	$L__BB1_2;
	cvta.to.global.u64 	%rd5, %rd2;
	cvta.to.global.u64 	%rd6, %rd3;
	shl.b64 	%rd7, %rd1, 2;
	add.s64 	%rd8, %rd5, %rd7;
	ld.global.f32 	%f1, [%rd8];
	max.f32 	%f2, %f1, 0f00000000;
	add.s64 	%rd9, %rd6, %rd7;
	st.global.f32 	[%rd9], %f2;
$L__BB1_2:
	ret;

}
	// .globl	_Z13kernel_matmulPKfS0_Pfiii
.visible .entry _Z13kernel_matmulPKfS0_Pfiii(
	.param .u64 .ptr .align 1 _Z13kernel_matmulPKfS0_Pfiii_param_0,
	.param .u64 .ptr .align 1 _Z13kernel_matmulPKfS0_Pfiii_param_1,
	.param .u64 .ptr .align 1 _Z13kernel_matmulPKfS0_Pfiii_param_2,
	.param .u32 _Z13kernel_matmulPKfS0_Pfiii_param_3,
	.param .u32 _Z13kernel_matmulPKfS0_Pfiii_param_4,
	.param .u32 _Z13kernel_matmulPKfS0_Pfiii_param_5
)
{
	.reg .pred 	%p<13>;
	.reg .b32 	%r<41>;
	.reg .b32 	%f<68>;
	.reg .b64 	%rd<53>;

	ld.param.u64 	%rd7, [_Z13kernel_matmulPKfS0_Pfiii_param_0];
	ld.param.u64 	%rd8, [_Z13kernel_matmulPKfS0_Pfiii_param_1];
	ld.param.u64 	%rd6, [_Z13kernel_matmulPKfS0_Pfiii_param_2];
	ld.param.u32 	%r20, [_Z13kernel_matmulPKfS0_Pfiii_param_3];
	ld.param.u32 	%r18, [_Z13kernel_matmulPKfS0_Pfiii_param_4];
	ld.param.u32 	%r19, [_Z13kernel_matmulPKfS0_Pfiii_param_5];
	cvta.to.global.u64 	%rd1, %rd8;
	cvta.to.global.u64 	%rd2, %rd7;
	mov.u32 	%r21, %ctaid.y;
	mov.u32 	%r22, %ntid.y;
	mov.u32 	%r23, %tid.y;
	mad.lo.s32 	%r1, %r21, %r22, %r23;
	mov.u32 	%r24, %ctaid.x;
	mov.u32 	%r25, %ntid.x;
	mov.u32 	%r26, %tid.x;
	mad.lo.s32 	%r2, %r24, %r25, %r26;
	setp.ge.s32 	%p1, %r1, %r20;
	setp.ge.s32 	%p2, %r2, %r18;
	or.pred  	%p3, %p1, %p2;
	@%p3 bra 	$L__BB2_14;
	setp.lt.s32 	%p4, %r19, 1;
	mov.f32 	%f67, 0f00000000;
	@%p4 bra 	$L__BB2_13;
	mul.lo.s32 	%r3, %r19, %r1;
	and.b32  	%r4, %r19, 7;
	setp.lt.u32 	%p5, %r19, 8;
	mov.f32 	%f67, 0f00000000;
	mov.b32 	%r39, 0;
	@%p5 bra 	$L__BB2_5;
	and.b32  	%r39, %r19, 2147483640;
	neg.s32 	%r37, %r39;
	shl.b32 	%r7, %r18, 3;
	mul.wide.u32 	%rd9, %r3, 4;
	add.s64 	%rd10, %rd9, %rd2;
	add.s64 	%rd52, %rd10, 16;
	mov.f32 	%f67, 0f00000000;
	mul.wide.s32 	%rd13, %r18, 4;
	mov.u32 	%r36, %r2;
$L__BB2_4:
	.pragma "nounroll";
	ld.global.f32 	%f17, [%rd52+-16];
	mul.wide.s32 	%rd11, %r36, 4;
	add.s64 	%rd12, %rd1, %rd11;
	ld.global.f32 	%f18, [%rd12];
	fma.rn.f32 	%f19, %f17, %f18, %f67;
	ld.global.f32 	%f20, [%rd52+-12];
	add.s64 	%rd14, %rd12, %rd13;
	ld.global.f32 	%f21, [%rd14];
	fma.rn.f32 	%f22, %f20, %f21, %f19;
	ld.global.f32 	%f23, [%rd52+-8];
	add.s64 	%rd15, %rd14, %rd13;
	ld.global.f32 	%f24, [%rd15];
	fma.rn.f32 	%f25, %f23, %f24, %f22;
	ld.global.f32 	%f26, [%rd52+-4];
	add.s64 	%rd16, %rd15, %rd13;
	ld.global.f32 	%f27, [%rd16];
	fma.rn.f32 	%f28, %f26, %f27, %f25;
	ld.global.f32 	%f29, [%rd52];
	add.s64 	%rd17, %rd16, %rd13;
	ld.global.f32 	%f30, [%rd17];
	fma.rn.f32 	%f31, %f29, %f30, %f28;
	ld.global.f32 	%f32, [%rd52+4];
	add.s64 	%rd18, %rd17, %rd13;
	ld.global.f32 	%f33, [%rd18];
	fma.rn.f32 	%f34, %f32, %f33, %f31;
	ld.global.f32 	%f35, [%rd52+8];
	add.s64 	%rd19, %rd18, %rd13;
	ld.global.f32 	%f36, [%rd19];
	fma.rn.f32 	%f37, %f35, %f36, %f34;
	ld.global.f32 	%f38, [%rd52+12];
	add.s64 	%rd20, %rd19, %rd13;
	ld.global.f32 	%f39, [%rd20];
	fma.rn.f32 	%f67, %f38, %f39, %f37;
	add.s32 	%r37, %r37, 8;
	add.s32 	%r36, %r36, %r7;
	add.s64 	%rd52, %rd52, 32;
	setp.ne.s32 	%p6, %r37, 0;
	@%p6 bra 	$L__BB2_4;
$L__BB2_5:
	setp.eq.s32 	%p7, %r4, 0;
	@%p7 bra 	$L__BB2_13;
	and.b32  	%r13, %r19, 3;
	setp.lt.u32 	%p8, %r4, 4;
	@%p8 bra 	$L__BB2_8;
	add.s32 	%r28, %r39, %r3;
	mul.wide.u32 	%rd21, %r28, 4;
	add.s64 	%rd22, %rd2, %rd21;
	ld.global.f32 	%f41, [%rd22];
	mad.lo.s32 	%r29, %r39, %r18, %r2;
	mul.wide.s32 	%rd23, %r29, 4;
	add.s64 	%rd24, %rd1, %rd23;
	ld.global.f32 	%f42, [%rd24];
	fma.rn.f32 	%f43, %f41, %f42, %f67;
	cvt.u64.u32 	%rd25, %r3;
	cvt.u64.u32 	%rd26, %r39;
	add.s64 	%rd27, %rd26, %rd25;
	shl.b64 	%rd28, %rd27, 2;
	add.s64 	%rd29, %rd2, %rd28;
	ld.global.f32 	%f44, [%rd29+4];
	mul.wide.s32 	%rd30, %r18, 4;
	add.s64 	%rd31, %rd24, %rd30;
	ld.global.f32 	%f45, [%rd31];
	fma.rn.f32 	%f46, %f44, %f45, %f43;
	ld.global.f32 	%f47, [%rd29+8];
	add.s64 	%rd32, %rd31, %rd30;
	ld.global.f32 	%f48, [%rd32];
	fma.rn.f32 	%f49, %f47, %f48, %f46;
	ld.global.f32 	%f50, [%rd29+12];
	add.s64 	%rd33, %rd32, %rd30;
	ld.global.f32 	%f51, [%rd33];
	fma.rn.f32 	%f67, %f50, %f51, %f49;
	add.s32 	%r39, %r39, 4;
$L__BB2_8:
	setp.eq.s32 	%p9, %r13, 0;
	@%p9 bra 	$L__BB2_13;
	setp.eq.s32 	%p10, %r13, 1;
	@%p10 bra 	$L__BB2_11;
	add.s32 	%r30, %r39, %r3;
	mul.wide.u32 	%rd34, %r30, 4;
	add.s64 	%rd35, %rd2, %rd34;
	ld.global.f32 	%f53, [%rd35];
	mad.lo.s32 	%r31, %r39, %r18, %r2;
	mul.wide.s32 	%rd36, %r31, 4;
	add.s64 	%rd37, %rd1, %rd36;
	ld.global.f32 	%f54, [%rd37];
	fma.rn.f32 	%f55, %f53, %f54, %f67;
	cvt.u64.u32 	%rd38, %r3;
	cvt.u64.u32 	%rd39, %r39;
	add.s64 	%rd40, %rd39, %rd38;
	shl.b64 	%rd41, %rd40, 2;
	add.s64 	%rd42, %rd2, %rd41;
	ld.global.f32 	%f56, [%rd42+4];
	mul.wide.s32 	%rd43, %r18, 4;
	add.s64 	%rd44, %rd37, %rd43;
	ld.global.f32 	%f57, [%rd44];
	fma.rn.f32 	%f67, %f56, %f57, %f55;
	add.s32 	%r39, %r39, 2;
$L__BB2_11:
	and.b32  	%r32, %r19, 1;
	setp.eq.b32 	%p11, %r32, 1;
	not.pred 	%p12, %p11;
	@%p12 bra 	$L__BB2_13;
	add.s32 	%r33, %r39, %r3;
	mul.wide.u32 	%rd45, %r33, 4;
	add.s64 	%rd46, %rd2, %rd45;
	ld.global.f32 	%f58, [%rd46];
	mad.lo.s32 	%r34, %r39, %r18, %r2;
	mul.wide.s32 	%rd47, %r34, 4;
	add.s64 	%rd48, %rd1, %rd47;
	ld.global.f32 	%f59, [%rd48];
	fma.rn.f32 	%f67, %f58, %f59, %f67;
$L__BB2_13:
	mad.lo.s32 	%r35, %r18, %r1, %r2;
	cvta.to.global.u64 	%rd49, %rd6;
	mul.wide.s32 	%rd50, %r35, 4;
	add.s64 	%rd51, %rd49, %rd50;
	st.global.f32 	[%rd51], %f67;
$L__BB2_14:
	ret;

}


// ===== COMPILED SASS (sm_100) =====

	.target	sm_100

	.elftype	@"ET_EXEC"


//--------------------- .note.nv.tkinfo           --------------------------
	.section	.note.nv.tkinfo,"",@"SHT_NOTE"
	.sectionflags	@"SHF_NOTE_NV_TKINFO"
	.tkinfo
        /*0018*/ 	.word	0x00000002
        /*0030*/ 	.string	""
        /*0030*/ 	.string	"ptxas"
        /*0030*/ 	.string	"Cuda compilation tools, release 13.0, V13.0.88"
        /*0030*/ 	.string	"Build cuda_13.0.r13.0/compiler.36424714_0"
        /*0030*/ 	.string	"-arch sm_100 -m 64 "



//--------------------- .note.nv.cuinfo           --------------------------
	.section	.note.nv.cuinfo,"",@"SHT_NOTE"
	.sectionflags	@"SHF_NOTE_NV_CUINFO"
        /*0018*/ 	.short	0x0002
        /*001a*/ 	.short	0x0064
        /*001c*/ 	.short	0x0082
	.zero		2


//--------------------- .nv.info                  --------------------------
	.section	.nv.info,"",@"SHT_CUDA_INFO"
	.align	4


	//----- nvinfo : EIATTR_REGCOUNT
	.align		4
        /*0000*/ 	.byte	0x04, 0x2f
        /*0002*/ 	.short	(.L_1 - .L_0)
	.align		4
.L_0:
        /*0004*/ 	.word	index@(_Z10kernel_addPKfS0_Pfm)
        /*0008*/ 	.word	0x0000000c


	//----- nvinfo : EIATTR_FRAME_SIZE
	.align		4
.L_1:
        /*000c*/ 	.byte	0x04, 0x11
        /*000e*/ 	.short	(.L_3 - .L_2)
	.align		4
.L_2:
        /*0010*/ 	.word	index@(_Z10kernel_addPKfS0_Pfm)
        /*0014*/ 	.word	0x00000000


	//----- nvinfo : EIATTR_REGCOUNT
	.align		4
.L_3:
        /*0018*/ 	.byte	0x04, 0x2f
        /*001a*/ 	.short	(.L_5 - .L_4)
	.align		4
.L_4:
        /*001c*/ 	.word	index@(_Z11kernel_reluPKfS0_Pfm)
        /*0020*/ 	.word	0x0000000a


	//----- nvinfo : EIATTR_FRAME_SIZE
	.align		4
.L_5:
        /*0024*/ 	.byte	0x04, 0x11
        /*0026*/ 	.short	(.L_7 - .L_6)
	.align		4
.L_6:
        /*0028*/ 	.word	index@(_Z11kernel_reluPKfS0_Pfm)
        /*002c*/ 	.word	0x00000000


	//----- nvinfo : EIATTR_REGCOUNT
	.align		4
.L_7:
        /*0030*/ 	.byte	0x04, 0x2f
        /*0032*/ 	.short	(.L_9 - .L_8)
	.align		4
.L_8:
        /*0034*/ 	.word	index@(_Z13kernel_matmulPKfS0_Pfiii)
        /*0038*/ 	.word	0x00000020


	//----- nvinfo : EIATTR_FRAME_SIZE
	.align		4
.L_9:
        /*003c*/ 	.byte	0x04, 0x11
        /*003e*/ 	.short	(.L_11 - .L_10)
	.align		4
.L_10:
        /*0040*/ 	.word	index@(_Z13kernel_matmulPKfS0_Pfiii)
        /*0044*/ 	.word	0x00000000


	//----- nvinfo : EIATTR_MIN_STACK_SIZE
	.align		4
.L_11:
        /*0048*/ 	.byte	0x04, 0x12
        /*004a*/ 	.short	(.L_13 - .L_12)
	.align		4
.L_12:
        /*004c*/ 	.word	index@(_Z13kernel_matmulPKfS0_Pfiii)
        /*0050*/ 	.word	0x00000000


	//----- nvinfo : EIATTR_MIN_STACK_SIZE
	.align		4
.L_13:
        /*0054*/ 	.byte	0x04, 0x12
        /*0056*/ 	.short	(.L_15 - .L_14)
	.align		4
.L_14:
        /*0058*/ 	.word	index@(_Z11kernel_reluPKfS0_Pfm)
        /*005c*/ 	.word	0x00000000


	//----- nvinfo : EIATTR_MIN_STACK_SIZE
	.align		4
.L_15:
        /*0060*/ 	.byte	0x04, 0x12
        /*0062*/ 	.short	(.L_17 - .L_16)
	.align		4
.L_16:
        /*0064*/ 	.word	index@(_Z10kernel_addPKfS0_Pfm)
        /*0068*/ 	.word	0x00000000
.L_17:


//--------------------- .nv.compat                --------------------------
	.section	.nv.compat,"",@"SHT_CUDA_COMPAT_INFO"
	.align	4
        /*0000*/ 	.byte	0x02, 0x09, 0x00, 0x00, 0x02, 0x02, 0x01, 0x00, 0x02, 0x05, 0x05, 0x00, 0x03, 0x07, 0x01, 0x01
        /*0010*/ 	.byte	0x02, 0x03, 0x00, 0x00, 0x02, 0x06, 0x01, 0x00, 0x04, 0x0b, 0x08, 0x00, 0x09, 0x00, 0x00, 0x00
        /*0020*/ 	.byte	0x00, 0x00, 0x00, 0x00


//--------------------- .nv.info._Z13kernel_matmulPKfS0_Pfiii --------------------------
	.section	.nv.info._Z13kernel_matmulPKfS0_Pfiii,"",@"SHT_CUDA_INFO"
	.sectionflags	@""
	.align	4


	//----- nvinfo : EIATTR_CUDA_API_VERSION
	.align		4
        /*0000*/ 	.byte	0x04, 0x37
        /*0002*/ 	.short	(.L_19 - .L_18)
.L_18:
        /*0004*/ 	.word	0x00000082


	//----- nvinfo : EIATTR_KPARAM_INFO
	.align		4
.L_19:
        /*0008*/ 	.byte	0x04, 0x17
        /*000a*/ 	.short	(.L_21 - .L_20)
.L_20:
        /*000c*/ 	.word	0x00000000
        /*0010*/ 	.short	0x0005
        /*0012*/ 	.short	0x0020
        /*0014*/ 	.byte	0x00, 0xf0, 0x11, 0x00


	//----- nvinfo : EIATTR_KPARAM_INFO
	.align		4
.L_21:
        /*0018*/ 	.byte	0x04, 0x17
        /*001a*/ 	.short	(.L_23 - .L_22)
.L_22:
        /*001c*/ 	.word	0x00000000
        /*0020*/ 	.short	0x0004
        /*0022*/ 	.short	0x001c
        /*0024*/ 	.byte	0x00, 0xf0, 0x11, 0x00


	//----- nvinfo : EIATTR_KPARAM_INFO
	.align		4
.L_23:
        /*0028*/ 	.byte	0x04, 0x17
        /*002a*/ 	.short	(.L_25 - .L_24)
.L_24:
        /*002c*/ 	.word	0x00000000
        /*0030*/ 	.short	0x0003
        /*0032*/ 	.short	0x0018
        /*0034*/ 	.byte	0x00, 0xf0, 0x11, 0x00


	//----- nvinfo : EIATTR_KPARAM_INFO
	.align		4
.L_25:
        /*0038*/ 	.byte	0x04, 0x17
        /*003a*/ 	.short	(.L_27 - .L_26)
.L_26:
        /*003c*/ 	.word	0x00000000
        /*0040*/ 	.short	0x0002
        /*0042*/ 	.short	0x0010
        /*0044*/ 	.byte	0x00, 0xf5, 0x21, 0x00


	//----- nvinfo : EIATTR_KPARAM_INFO
	.align		4
.L_27:
        /*0048*/ 	.byte	0x04, 0x17
        /*004a*/ 	.short	(.L_29 - .L_28)
.L_28:
        /*004c*/ 	.word	0x00000000
        /*0050*/ 	.short	0x0001
        /*0052*/ 	.short	0x0008
        /*0054*/ 	.byte	0x00, 0xf5, 0x21, 0x00


	//----- nvinfo : EIATTR_KPARAM_INFO
	.align		4
.L_29:
        /*0058*/ 	.byte	0x04, 0x17
        /*005a*/ 	.short	(.L_31 - .L_30)
.L_30:
        /*005c*/ 	.word	0x00000000
        /*0060*/ 	.short	0x0000
        /*0062*/ 	.short	0x0000
        /*0064*/ 	.byte	0x00, 0xf5, 0x21, 0x00


	//----- nvinfo : EIATTR_SPARSE_MMA_MASK
	.align		4
.L_31:
        /*0068*/ 	.byte	0x03, 0x50
        /*006a*/ 	.short	0x0000


	//----- nvinfo : EIATTR_MAXREG_COUNT
	.align		4
        /*006c*/ 	.byte	0x03, 0x1b
        /*006e*/ 	.short	0x00ff


	//----- nvinfo : EIATTR_MERCURY_ISA_VERSION
	.align		4
        /*0070*/ 	.byte	0x03, 0x5f
        /*0072*/ 	.short	0x0101


	//----- nvinfo : EIATTR_VRC_CTA_INIT_COUNT
	.align		4
        /*0074*/ 	.byte	0x02, 0x4a
	.zero		1
	.zero		1


	//----- nvinfo : EIATTR_EXIT_INSTR_OFFSETS
	.align		4
        /*0078*/ 	.byte	0x04, 0x1c
        /*007a*/ 	.short	(.L_33 - .L_32)


	//   ....[0]....
.L_32:
        /*007c*/ 	.word	0x000000c0


	//   ....[1]....
        /*0080*/ 	.word	0x000008e0


	//----- nvinfo : EIATTR_CBANK_PARAM_SIZE
	.align		4
.L_33:
        /*0084*/ 	.byte	0x03, 0x19
        /*0086*/ 	.short	0x0024


	//----- nvinfo : EIATTR_PARAM_CBANK
	.align		4
        /*0088*/ 	.byte	0x04, 0x0a
        /*008a*/ 	.short	(.L_35 - .L_34)
	.align		4
.L_34:
        /*008c*/ 	.word	index@(.nv.constant0._Z13kernel_matmulPKfS0_Pfiii)
        /*0090*/ 	.short	0x0380
        /*0092*/ 	.short	0x0024


	//----- nvinfo : EIATTR_SW_WAR
	.align		4
.L_35:
        /*0094*/ 	.byte	0x04, 0x36
        /*0096*/ 	.short	(.L_37 - .L_36)
.L_36:
        /*0098*/ 	.word	0x00000008
.L_37:


//--------------------- .nv.info._Z11kernel_reluPKfS0_Pfm --------------------------
	.section	.nv.info._Z11kernel_reluPKfS0_Pfm,"",@"SHT_CUDA_INFO"
	.sectionflags	@""
	.align	4


	//----- nvinfo : EIATTR_CUDA_API_VERSION
	.align		4
        /*0000*/ 	.byte	0x04, 0x37
        /*0002*/ 	.short	(.L_39 - .L_38)
.L_38:
        /*0004*/ 	.word	0x00000082


	//----- nvinfo : EIATTR_KPARAM_INFO
	.align		4
.L_39:
        /*0008*/ 	.byte	0x04, 0x17
        /*000a*/ 	.short	(.L_41 - .L_40)
.L_40:
        /*000c*/ 	.word	0x00000000
        /*0010*/ 	.short	0x0003
        /*0012*/ 	.short	0x0018
        /*0014*/ 	.byte	0x00, 0xf0, 0x21, 0x00


	//----- nvinfo : EIATTR_KPARAM_INFO
	.align		4
.L_41:
        /*0018*/ 	.byte	0x04, 0x17
        /*001a*/ 	.short	(.L_43 - .L_42)
.L_42:
        /*001c*/ 	.word	0x00000000
        /*0020*/ 	.short	0x0002
        /*0022*/ 	.short	0x0010
        /*0024*/ 	.byte	0x00, 0xf5, 0x21, 0x00


	//----- nvinfo : EIATTR_KPARAM_INFO
	.align		4
.L_43:
        /*0028*/ 	.byte	0x04, 0x17
        /*002a*/ 	.short	(.L_45 - .L_44)
.L_44:
        /*002c*/ 	.word	0x00000000
        /*0030*/ 	.short	0x0001
        /*0032*/ 	.short	0x0008
        /*0034*/ 	.byte	0x00, 0xf5, 0x21, 0x00


	//----- nvinfo : EIATTR_KPARAM_INFO
	.align		4
.L_45:
        /*0038*/ 	.byte	0x04, 0x17
        /*003a*/ 	.short	(.L_47 - .L_46)
.L_46:
        /*003c*/ 	.word	0x00000000
        /*0040*/ 	.short	0x0000
        /*0042*/ 	.short	0x0000
        /*0044*/ 	.byte	0x00, 0xf5, 0x21, 0x00


	//----- nvinfo : EIATTR_SPARSE_MMA_MASK
	.align		4
.L_47:
        /*0048*/ 	.byte	0x03, 0x50
        /*004a*/ 	.short	0x0000


	//----- nvinfo : EIATTR_MAXREG_COUNT
	.align		4
        /*004c*/ 	.byte	0x03, 0x1b
        /*004e*/ 	.short	0x00ff


	//----- nvinfo : EIATTR_MERCURY_ISA_VERSION
	.align		4
        /*0050*/ 	.byte	0x03, 0x5f
        /*0052*/ 	.short	0x0101


	//----- nvinfo : EIATTR_VRC_CTA_INIT_COUNT
	.align		4
        /*0054*/ 	.byte	0x02, 0x4a
	.zero		1
	.zero		1


	//----- nvinfo : EIATTR_EXIT_INSTR_OFFSETS
	.align		4
        /*0058*/ 	.byte	0x04, 0x1c
        /*005a*/ 	.short	(.L_49 - .L_48)


	//   ....[0]....
.L_48:
        /*005c*/ 	.word	0x00000090


	//   ....[1]....
        /*0060*/ 	.word	0x00000160


	//----- nvinfo : EIATTR_CBANK_PARAM_SIZE
	.align		4
.L_49:
        /*0064*/ 	.byte	0x03, 0x19
        /*0066*/ 	.short	0x0020


	//----- nvinfo : EIATTR_PARAM_CBANK
	.align		4
        /*0068*/ 	.byte	0x04, 0x0a
        /*006a*/ 	.short	(.L_51 - .L_50)
	.align		4
.L_50:
        /*006c*/ 	.word	index@(.nv.constant0._Z11kernel_reluPKfS0_Pfm)
        /*0070*/ 	.short	0x0380
        /*0072*/ 	.short	0x0020


	//----- nvinfo : EIATTR_SW_WAR
	.align		4
.L_51:
        /*0074*/ 	.byte	0x04, 0x36
        /*0076*/ 	.short	(.L_53 - .L_52)
.L_52:
        /*0078*/ 	.word	0x00000008
.L_53:


//--------------------- .nv.info._Z10kernel_addPKfS0_Pfm --------------------------
	.section	.nv.info._Z10kernel_addPKfS0_Pfm,"",@"SHT_CUDA_INFO"
	.sectionflags	@""
	.align	4


	//----- nvinfo : EIATTR_CUDA_API_VERSION
	.align		4
        /*0000*/ 	.byte	0x04, 0x37
        /*0002*/ 	.short	(.L_55 - .L_54)
.L_54:
        /*0004*/ 	.word	0x00000082


	//----- nvinfo : EIATTR_KPARAM_INFO
	.align		4
.L_55:
        /*0008*/ 	.byte	0x04, 0x17
        /*000a*/ 	.short	(.L_57 - .L_56)
.L_56:
        /*000c*/ 	.word	0x00000000
        /*0010*/ 	.short	0x0003
        /*0012*/ 	.short	0x0018
        /*0014*/ 	.byte	0x00, 0xf0, 0x21, 0x00


	//----- nvinfo : EIATTR_KPARAM_INFO
	.align		4
.L_57:
        /*0018*/ 	.byte	0x04, 0x17
        /*001a*/ 	.short	(.L_59 - .L_58)
.L_58:
        /*001c*/ 	.word	0x00000000
        /*0020*/ 	.short	0x0002
        /*0022*/ 	.short	0x0010
        /*0024*/ 	.byte	0x00, 0xf5, 0x21, 0x00


	//----- nvinfo : EIATTR_KPARAM_INFO
	.align		4
.L_59:
        /*0028*/ 	.byte	0x04, 0x17
        /*002a*/ 	.short	(.L_61 - .L_60)
.L_60:
        /*002c*/ 	.word	0x00000000
        /*0030*/ 	.short	0x0001
        /*0032*/ 	.short	0x0008
        /*0034*/ 	.byte	0x00, 0xf5, 0x21, 0x00


	//----- nvinfo : EIATTR_KPARAM_INFO
	.align		4
.L_61:
        /*0038*/ 	.byte	0x04, 0x17
        /*003a*/ 	.short	(.L_63 - .L_62)
.L_62:
        /*003c*/ 	.word	0x00000000
        /*0040*/ 	.short	0x0000
        /*0042*/ 	.short	0x0000
        /*0044*/ 	.byte	0x00, 0xf5, 0x21, 0x00


	//----- nvinfo : EIATTR_SPARSE_MMA_MASK
	.align		4
.L_63:
        /*0048*/ 	.byte	0x03, 0x50
        /*004a*/ 	.short	0x0000


	//----- nvinfo : EIATTR_MAXREG_COUNT
	.align		4
        /*004c*/ 	.byte	0x03, 0x1b
        /*004e*/ 	.short	0x00ff


	//----- nvinfo : EIATTR_MERCURY_ISA_VERSION
	.align		4
        /*0050*/ 	.byte	0x03, 0x5f
        /*0052*/ 	.short	0x0101


	//----- nvinfo : EIATTR_VRC_CTA_INIT_COUNT
	.align		4
        /*0054*/ 	.byte	0x02, 0x4a
	.zero		1
	.zero		1


	//----- nvinfo : EIATTR_EXIT_INSTR_OFFSETS
	.align		4
        /*0058*/ 	.byte	0x04, 0x1c
        /*005a*/ 	.short	(.L_65 - .L_64)


	//   ....[0]....
.L_64:
        /*005c*/ 	.word	0x00000090


	//   ....[1]....
        /*0060*/ 	.word	0x00000190


	//----- nvinfo : EIATTR_CBANK_PARAM_SIZE
	.align		4
.L_65:
        /*0064*/ 	.byte	0x03, 0x19
        /*0066*/ 	.short	0x0020


	//----- nvinfo : EIATTR_PARAM_CBANK
	.align		4
        /*0068*/ 	.byte	0x04, 0x0a
        /*006a*/ 	.short	(.L_67 - .L_66)
	.align		4
.L_66:
        /*006c*/ 	.word	index@(.nv.constant0._Z10kernel_addPKfS0_Pfm)
        /*0070*/ 	.short	0x0380
        /*0072*/ 	.short	0x0020


	//----- nvinfo : EIATTR_SW_WAR
	.align		4
.L_67:
        /*0074*/ 	.byte	0x04, 0x36
        /*0076*/ 	.short	(.L_69 - .L_68)
.L_68:
        /*0078*/ 	.word	0x00000008
.L_69:


//--------------------- .nv.callgraph             --------------------------
	.section	.nv.callgraph,"",@"SHT_CUDA_CALLGRAPH"
	.align	4
	.sectionentsize	8
	.align		4
        /*0000*/ 	.word	0x00000000
	.align		4
        /*0004*/ 	.word	0xffffffff
	.align		4
        /*0008*/ 	.word	0x00000000
	.align		4
        /*000c*/ 	.word	0xfffffffe
	.align		4
        /*0010*/ 	.word	0x00000000
	.align		4
        /*0014*/ 	.word	0xfffffffd
	.align		4
        /*0018*/ 	.word	0x00000000
	.align		4
        /*001c*/ 	.word	0xfffffffc


//--------------------- .text._Z13kernel_matmulPKfS0_Pfiii --------------------------
	.section	.text._Z13kernel_matmulPKfS0_Pfiii,"ax",@progbits
	.align	128
        .global         _Z13kernel_matmulPKfS0_Pfiii
        .type           _Z13kernel_matmulPKfS0_Pfiii,@function
        .size           _Z13kernel_matmulPKfS0_Pfiii,(.L_x_7 - _Z13kernel_matmulPKfS0_Pfiii)
        .other          _Z13kernel_matmulPKfS0_Pfiii,@"STO_CUDA_ENTRY STV_DEFAULT"
_Z13kernel_matmulPKfS0_Pfiii:
.text._Z13kernel_matmulPKfS0_Pfiii:
[----:B------:R-:W-:Y:S01]  /*0000*/  LDC R1, c[0x0][0x37c] ;  /* 0x0000df00ff017b82 */ /* 0x000fe20000000800 */
[----:B------:R-:W0:Y:S07]  /*0010*/  S2R R5, SR_TID.X ;  /* 0x0000000000057919 */ /* 0x000e2e0000002100 */
[----:B------:R-:W1:Y:S01]  /*0020*/  LDC R19, c[0x0][0x364] ;  /* 0x0000d900ff137b82 */ /* 0x000e620000000800 */
[----:B------:R-:W1:Y:S07]  /*0030*/  S2R R4, SR_TID.Y ;  /* 0x0000000000047919 */ /* 0x000e6e0000002200 */
[----:B------:R-:W0:Y:S08]  /*0040*/  S2UR UR5, SR_CTAID.X ;  /* 0x00000000000579c3 */ /* 0x000e300000002500 */
[----:B------:R-:W0:Y:S08]  /*0050*/  LDC R0, c[0x0][0x360] ;  /* 0x0000d800ff007b82 */ /* 0x000e300000000800 */
[----:B------:R-:W1:Y:S08]  /*0060*/  S2UR UR4, SR_CTAID.Y ;  /* 0x00000000000479c3 */ /* 0x000e700000002600 */
[----:B------:R-:W2:Y:S01]  /*0070*/  LDC.64 R2, c[0x0][0x398] ;  /* 0x0000e600ff027b82 */ /* 0x000ea20000000a00 */
[----:B0-----:R-:W-:-:S02]  /*0080*/  IMAD R0, R0, UR5, R5 ;  /* 0x0000000500007c24 */ /* 0x001fc4000f8e0205 */
[----:B-1----:R-:W-:-:S03]  /*0090*/  IMAD R19, R19, UR4, R4 ;  /* 0x0000000413137c24 */ /* 0x002fc6000f8e0204 */
[----:B--2---:R-:W-:-:S04]  /*00a0*/  ISETP.GE.AND P0, PT, R0, R3, PT ;  /* 0x000000030000720c */ /* 0x004fc80003f06270 */
[----:B------:R-:W-:-:S13]  /*00b0*/  ISETP.GE.OR P0, PT, R19, R2, P0 ;  /* 0x000000021300720c */ /* 0x000fda0000706670 */
[----:B------:R-:W-:Y:S05]  /*00c0*/  @P0 EXIT ;  /* 0x000000000000094d */ /* 0x000fea0003800000 */
[----:B------:R-:W0:Y:S01]  /*00d0*/  LDC R2, c[0x0][0x3a0] ;  /* 0x0000e800ff027b82 */ /* 0x000e220000000800 */
[----:B------:R-:W1:Y:S01]  /*00e0*/  LDCU.64 UR4, c[0x0][0x358] ;  /* 0x00006b00ff0477ac */ /* 0x000e620008000a00 */
[----:B------:R-:W-:Y:S01]  /*00f0*/  HFMA2 R24, -RZ, RZ, 0, 0 ;  /* 0x00000000ff187431 */ /* 0x000fe200000001ff */
[----:B0-----:R-:W-:-:S13]  /*0100*/  ISETP.GE.AND P0, PT, R2, 0x1, PT ;  /* 0x000000010200780c */ /* 0x001fda0003f06270 */
[----:B-1----:R-:W-:Y:S05]  /*0110*/  @!P0 BRA `(.L_x_0) ;  /* 0x0000000400e08947 */ /* 0x002fea0003800000 */
[C---:B------:R-:W-:Y:S01]  /*0120*/  ISETP.GE.U32.AND P1, PT, R2.reuse, 0x8, PT ;  /* 0x000000080200780c */ /* 0x040fe20003f26070 */
[----:B------:R-:W-:Y:S01]  /*0130*/  IMAD R20, R19, R2, RZ ;  /* 0x0000000213147224 */ /* 0x000fe200078e02ff */
[----:B------:R-:W-:Y:S02]  /*0140*/  LOP3.LUT R27, R2, 0x7, RZ, 0xc0, !PT ;  /* 0x00000007021b7812 */ /* 0x000fe400078ec0ff */
[----:B------:R-:W-:Y:S02]  /*0150*/  MOV R24, RZ ;  /* 0x000000ff00187202 */ /* 0x000fe40000000f00 */
[----:B------:R-:W-:Y:S02]  /*0160*/  ISETP.NE.AND P0, PT, R27, RZ, PT ;  /* 0x000000ff1b00720c */ /* 0x000fe40003f05270 */
[----:B------:R-:W-:-:S05]  /*0170*/  MOV R21, RZ ;  /* 0x000000ff00157202 */ /* 0x000fca0000000f00 */
[----:B------:R-:W-:Y:S06]  /*0180*/  @!P1 BRA `(.L_x_1) ;  /* 0x0000000000c49947 */ /* 0x000fec0003800000 */
[----:B------:R-:W0:Y:S01]  /*0190*/  LDC.64 R4, c[0x0][0x380] ;  /* 0x0000e000ff047b82 */ /* 0x000e220000000a00 */
[----:B------:R-:W-:Y:S02]  /*01a0*/  LOP3.LUT R21, R2, 0x7ffffff8, RZ, 0xc0, !PT ;  /* 0x7ffffff802157812 */ /* 0x000fe400078ec0ff */
[----:B------:R-:W-:Y:S02]  /*01b0*/  MOV R24, RZ ;  /* 0x000000ff00187202 */ /* 0x000fe40000000f00 */
[----:B------:R-:W-:Y:S02]  /*01c0*/  MOV R18, R0 ;  /* 0x0000000000127202 */ /* 0x000fe40000000f00 */
[----:B------:R-:W-:Y:S01]  /*01d0*/  IADD3 R22, PT, PT, -R21, RZ, RZ ;  /* 0x000000ff15167210 */ /* 0x000fe20007ffe1ff */
[----:B0-----:R-:W-:-:S03]  /*01e0*/  IMAD.WIDE.U32 R4, R20, 0x4, R4 ;  /* 0x0000000414047825 */ /* 0x001fc600078e0004 */
[----:B------:R-:W-:-:S04]  /*01f0*/  IADD3 R6, P1, PT, R4, 0x10, RZ ;  /* 0x0000001004067810 */ /* 0x000fc80007f3e0ff */
[----:B------:R-:W-:-:S09]  /*0200*/  IADD3.X R7, PT, PT, RZ, R5, RZ, P1, !PT ;  /* 0x00000005ff077210 */ /* 0x000fd20000ffe4ff */
.L_x_2:
[----:B------:R-:W0:Y:S01]  /*0210*/  LDC.64 R16, c[0x0][0x388] ;  /* 0x0000e200ff107b82 */ /* 0x000e220000000a00 */
[----:B------:R-:W-:Y:S02]  /*0220*/  MOV R4, R6 ;  /* 0x0000000600047202 */ /* 0x000fe40000000f00 */
[----:B------:R-:W-:-:S05]  /*0230*/  MOV R5, R7 ;  /* 0x0000000700057202 */ /* 0x000fca0000000f00 */
[----:B------:R-:W2:Y:S04]  /*0240*/  LDG.E R25, desc[UR4][R4.64+-0x10] ;  /* 0xfffff00404197981 */ /* 0x000ea8000c1e1900 */
[----:B------:R-:W3:Y:S04]  /*0250*/  LDG.E R23, desc[UR4][R4.64+-0xc] ;  /* 0xfffff40404177981 */ /* 0x000ee8000c1e1900 */
[----:B------:R-:W4:Y:S04]  /*0260*/  LDG.E R29, desc[UR4][R4.64+-0x8] ;  /* 0xfffff804041d7981 */ /* 0x000f28000c1e1900 */
[----:B------:R-:W5:Y:S01]  /*0270*/  LDG.E R28, desc[UR4][R4.64+-0x4] ;  /* 0xfffffc04041c7981 */ /* 0x000f62000c1e1900 */
[----:B0-----:R-:W-:-:S05]  /*0280*/  IMAD.WIDE R16, R18, 0x4, R16 ;  /* 0x0000000412107825 */ /* 0x001fca00078e0210 */
[----:B------:R0:W2:Y:S01]  /*0290*/  LDG.E R26, desc[UR4][R16.64] ;  /* 0x00000004101a7981 */ /* 0x0000a2000c1e1900 */
[----:B------:R-:W-:-:S04]  /*02a0*/  IMAD.WIDE R14, R3, 0x4, R16 ;  /* 0x00000004030e7825 */ /* 0x000fc800078e0210 */
[C---:B------:R-:W-:Y:S02]  /*02b0*/  IMAD.WIDE R6, R3.reuse, 0x4, R14 ;  /* 0x0000000403067825 */ /* 0x040fe400078e020e */
[----:B------:R-:W3:Y:S02]  /*02c0*/  LDG.E R14, desc[UR4][R14.64] ;  /* 0x000000040e0e7981 */ /* 0x000ee4000c1e1900 */
[C---:B------:R-:W-:Y:S02]  /*02d0*/  IMAD.WIDE R10, R3.reuse, 0x4, R6 ;  /* 0x00000004030a7825 */ /* 0x040fe400078e0206 */
[----:B------:R-:W4:Y:S02]  /*02e0*/  LDG.E R6, desc[UR4][R6.64] ;  /* 0x0000000406067981 */ /* 0x000f24000c1e1900 */
[C---:B------:R-:W-:Y:S02]  /*02f0*/  IMAD.WIDE R8, R3.reuse, 0x4, R10 ;  /* 0x0000000403087825 */ /* 0x040fe400078e020a */
[----:B------:R-:W5:Y:S02]  /*0300*/  LDG.E R10, desc[UR4][R10.64] ;  /* 0x000000040a0a7981 */ /* 0x000f64000c1e1900 */
[----:B------:R-:W-:-:S02]  /*0310*/  IMAD.WIDE R12, R3, 0x4, R8 ;  /* 0x00000004030c7825 */ /* 0x000fc400078e0208 */
[----:B------:R-:W5:Y:S04]  /*0320*/  LDG.E R7, desc[UR4][R4.64] ;  /* 0x0000000404077981 */ /* 0x000f68000c1e1900 */
[----:B------:R-:W5:Y:S01]  /*0330*/  LDG.E R8, desc[UR4][R8.64] ;  /* 0x0000000408087981 */ /* 0x000f62000c1e1900 */
[----:B0-----:R-:W-:-:S03]  /*0340*/  IMAD.WIDE R16, R3, 0x4, R12 ;  /* 0x0000000403107825 */ /* 0x001fc600078e020c */
[----:B------:R-:W5:Y:S04]  /*0350*/  LDG.E R12, desc[UR4][R12.64] ;  /* 0x000000040c0c7981 */ /* 0x000f68000c1e1900 */
[----:B------:R-:W5:Y:S04]  /*0360*/  LDG.E R15, desc[UR4][R16.64] ;  /* 0x00000004100f7981 */ /* 0x000f68000c1e1900 */
[----:B------:R-:W5:Y:S04]  /*0370*/  LDG.E R9, desc[UR4][R4.64+0x4] ;  /* 0x0000040404097981 */ /* 0x000f68000c1e1900 */
[----:B------:R-:W5:Y:S01]  /*0380*/  LDG.E R11, desc[UR4][R4.64+0xc] ;  /* 0x00000c04040b7981 */ /* 0x000f62000c1e1900 */
[----:B--2---:R-:W-:Y:S01]  /*0390*/  FFMA R26, R25, R26, R24 ;  /* 0x0000001a191a7223 */ /* 0x004fe20000000018 */
[----:B------:R-:W-:-:S02]  /*03a0*/  IMAD.WIDE R24, R3, 0x4, R16 ;  /* 0x0000000403187825 */ /* 0x000fc400078e0210 */
[----:B------:R-:W2:Y:S04]  /*03b0*/  LDG.E R16, desc[UR4][R4.64+0x8] ;  /* 0x0000080404107981 */ /* 0x000ea8000c1e1900 */
[----:B------:R-:W2:Y:S01]  /*03c0*/  LDG.E R24, desc[UR4][R24.64] ;  /* 0x0000000418187981 */ /* 0x000ea2000c1e1900 */
[----:B---3--:R-:W-:Y:S01]  /*03d0*/  FFMA R14, R23, R14, R26 ;  /* 0x0000000e170e7223 */ /* 0x008fe2000000001a */
[----:B------:R-:W-:-:S03]  /*03e0*/  IADD3 R22, PT, PT, R22, 0x8, RZ ;  /* 0x0000000816167810 */ /* 0x000fc60007ffe0ff */
[----:B----4-:R-:W-:Y:S01]  /*03f0*/  FFMA R29, R29, R6, R14 ;  /* 0x000000061d1d7223 */ /* 0x010fe2000000000e */
[----:B------:R-:W-:-:S03]  /*0400*/  ISETP.NE.AND P1, PT, R22, RZ, PT ;  /* 0x000000ff1600720c */ /* 0x000fc60003f25270 */
[----:B-----5:R-:W-:Y:S01]  /*0410*/  FFMA R10, R28, R10, R29 ;  /* 0x0000000a1c0a7223 */ /* 0x020fe2000000001d */
[----:B------:R-:W-:-:S03]  /*0420*/  IADD3 R6, P2, PT, R4, 0x20, RZ ;  /* 0x0000002004067810 */ /* 0x000fc60007f5e0ff */
[----:B------:R-:W-:Y:S01]  /*0430*/  FFMA R8, R7, R8, R10 ;  /* 0x0000000807087223 */ /* 0x000fe2000000000a */
[----:B------:R-:W-:Y:S02]  /*0440*/  IADD3.X R7, PT, PT, RZ, R5, RZ, P2, !PT ;  /* 0x00000005ff077210 */ /* 0x000fe400017fe4ff */
[----:B------:R-:W-:Y:S01]  /*0450*/  LEA R18, R3, R18, 0x3 ;  /* 0x0000001203127211 */ /* 0x000fe200078e18ff */
[----:B------:R-:W-:-:S04]  /*0460*/  FFMA R9, R9, R12, R8 ;  /* 0x0000000c09097223 */ /* 0x000fc80000000008 */
[----:B--2---:R-:W-:-:S04]  /*0470*/  FFMA R16, R16, R15, R9 ;  /* 0x0000000f10107223 */ /* 0x004fc80000000009 */
[----:B------:R-:W-:Y:S01]  /*0480*/  FFMA R24, R11, R24, R16 ;  /* 0x000000180b187223 */ /* 0x000fe20000000010 */
[----:B------:R-:W-:Y:S06]  /*0490*/  @P1 BRA `(.L_x_2) ;  /* 0xfffffffc005c1947 */ /* 0x000fec000383ffff */
.L_x_1:
[----:B------:R-:W-:Y:S05]  /*04a0*/  @!P0 BRA `(.L_x_0) ;  /* 0x0000000000fc8947 */ /* 0x000fea0003800000 */
[----:B------:R-:W-:Y:S02]  /*04b0*/  ISETP.GE.U32.AND P1, PT, R27, 0x4, PT ;  /* 0x000000041b00780c */ /* 0x000fe40003f26070 */
[----:B------:R-:W-:-:S04]  /*04c0*/  LOP3.LUT R16, R2, 0x3, RZ, 0xc0, !PT ;  /* 0x0000000302107812 */ /* 0x000fc800078ec0ff */
[----:B------:R-:W-:-:S07]  /*04d0*/  ISETP.NE.AND P0, PT, R16, RZ, PT ;  /* 0x000000ff1000720c */ /* 0x000fce0003f05270 */
[----:B------:R-:W-:Y:S06]  /*04e0*/  @!P1 BRA `(.L_x_3) ;  /* 0x00000000006c9947 */ /* 0x000fec0003800000 */
[----:B------:R-:W0:Y:S01]  /*04f0*/  LDC.64 R6, c[0x0][0x388] ;  /* 0x0000e200ff067b82 */ /* 0x000e220000000a00 */
[----:B------:R-:W1:Y:S01]  /*0500*/  LDCU.64 UR6, c[0x0][0x380] ;  /* 0x00007000ff0677ac */ /* 0x000e620008000a00 */
[----:B------:R-:W-:Y:S01]  /*0510*/  IMAD R9, R21, R3, R0 ;  /* 0x0000000315097224 */ /* 0x000fe200078e0200 */
[CC--:B------:R-:W-:Y:S02]  /*0520*/  IADD3 R5, PT, PT, R20.reuse, R21.reuse, RZ ;  /* 0x0000001514057210 */ /* 0x0c0fe40007ffe0ff */
[----:B------:R-:W-:-:S03]  /*0530*/  IADD3 R10, P1, PT, R20, R21, RZ ;  /* 0x00000015140a7210 */ /* 0x000fc60007f3e0ff */
[----:B------:R-:W2:Y:S01]  /*0540*/  LDC.64 R14, c[0x0][0x380] ;  /* 0x0000e000ff0e7b82 */ /* 0x000ea20000000a00 */
[----:B0-----:R-:W-:-:S04]  /*0550*/  IMAD.WIDE R6, R9, 0x4, R6 ;  /* 0x0000000409067825 */ /* 0x001fc800078e0206 */
[----:B------:R-:W-:Y:S02]  /*0560*/  IMAD.WIDE R8, R3, 0x4, R6 ;  /* 0x0000000403087825 */ /* 0x000fe400078e0206 */
[----:B------:R-:W3:Y:S02]  /*0570*/  LDG.E R6, desc[UR4][R6.64] ;  /* 0x0000000406067981 */ /* 0x000ee4000c1e1900 */
[----:B--2---:R-:W-:Y:S01]  /*0580*/  IMAD.WIDE.U32 R14, R5, 0x4, R14 ;  /* 0x00000004050e7825 */ /* 0x004fe200078e000e */
[----:B------:R-:W-:Y:S02]  /*0590*/  IADD3.X R5, PT, PT, RZ, RZ, RZ, P1, !PT ;  /* 0x000000ffff057210 */ /* 0x000fe40000ffe4ff */
[----:B-1----:R-:W-:-:S03]  /*05a0*/  LEA R4, P1, R10, UR6, 0x2 ;  /* 0x000000060a047c11 */ /* 0x002fc6000f8210ff */
[----:B------:R-:W3:Y:S01]  /*05b0*/  LDG.E R15, desc[UR4][R14.64] ;  /* 0x000000040e0f7981 */ /* 0x000ee2000c1e1900 */
[----:B------:R-:W-:Y:S01]  /*05c0*/  LEA.HI.X R5, R10, UR7, R5, 0x2, P1 ;  /* 0x000000070a057c11 */ /* 0x000fe200088f1405 */
[C---:B------:R-:W-:Y:S02]  /*05d0*/  IMAD.WIDE R10, R3.reuse, 0x4, R8 ;  /* 0x00000004030a7825 */ /* 0x040fe400078e0208 */
[----:B------:R-:W2:Y:S04]  /*05e0*/  LDG.E R8, desc[UR4][R8.64] ;  /* 0x0000000408087981 */ /* 0x000ea8000c1e1900 */
[----:B------:R-:W2:Y:S01]  /*05f0*/  LDG.E R17, desc[UR4][R4.64+0x4] ;  /* 0x0000040404117981 */ /* 0x000ea2000c1e1900 */
[----:B------:R-:W-:-:S03]  /*0600*/  IMAD.WIDE R12, R3, 0x4, R10 ;  /* 0x00000004030c7825 */ /* 0x000fc600078e020a */
[----:B------:R-:W4:Y:S04]  /*0610*/  LDG.E R22, desc[UR4][R10.64] ;  /* 0x000000040a167981 */ /* 0x000f28000c1e1900 */
[----:B------:R-:W4:Y:S04]  /*0620*/  LDG.E R18, desc[UR4][R4.64+0x8] ;  /* 0x0000080404127981 */ /* 0x000f28000c1e1900 */
[----:B------:R-:W5:Y:S04]  /*0630*/  LDG.E R26, desc[UR4][R4.64+0xc] ;  /* 0x00000c04041a7981 */ /* 0x000f68000c1e1900 */
[----:B------:R-:W5:Y:S01]  /*0640*/  LDG.E R12, desc[UR4][R12.64] ;  /* 0x000000040c0c7981 */ /* 0x000f62000c1e1900 */
[----:B------:R-:W-:Y:S01]  /*0650*/  IADD3 R21, PT, PT, R21, 0x4, RZ ;  /* 0x0000000415157810 */ /* 0x000fe20007ffe0ff */
[----:B---3--:R-:W-:-:S04]  /*0660*/  FFMA R24, R15, R6, R24 ;  /* 0x000000060f187223 */ /* 0x008fc80000000018 */
[----:B--2---:R-:W-:-:S04]  /*0670*/  FFMA R17, R17, R8, R24 ;  /* 0x0000000811117223 */ /* 0x004fc80000000018 */
[----:B----4-:R-:W-:-:S04]  /*0680*/  FFMA R17, R18, R22, R17 ;  /* 0x0000001612117223 */ /* 0x010fc80000000011 */
[----:B-----5:R-:W-:-:S07]  /*0690*/  FFMA R24, R26, R12, R17 ;  /* 0x0000000c1a187223 */ /* 0x020fce0000000011 */
.L_x_3:
[----:B------:R-:W-:Y:S05]  /*06a0*/  @!P0 BRA `(.L_x_0) ;  /* 0x00000000007c8947 */ /* 0x000fea0003800000 */
[----:B------:R-:W-:Y:S01]  /*06b0*/  ISETP.NE.AND P1, PT, R16, 0x1, PT ;  /* 0x000000011000780c */ /* 0x000fe20003f25270 */
[----:B------:R-:W0:Y:S01]  /*06c0*/  LDC.64 R12, c[0x0][0x380] ;  /* 0x0000e000ff0c7b82 */ /* 0x000e220000000a00 */
[----:B------:R-:W-:-:S04]  /*06d0*/  LOP3.LUT R2, R2, 0x1, RZ, 0xc0, !PT ;  /* 0x0000000102027812 */ /* 0x000fc800078ec0ff */
[----:B------:R-:W-:-:S03]  /*06e0*/  ISETP.NE.U32.AND P0, PT, R2, 0x1, PT ;  /* 0x000000010200780c */ /* 0x000fc60003f05070 */
[----:B------:R-:W1:Y:S04]  /*06f0*/  LDC.64 R10, c[0x0][0x388] ;  /* 0x0000e200ff0a7b82 */ /* 0x000e680000000a00 */
[CC--:B------:R-:W-:Y:S02]  /*0700*/  @P1 IADD3 R15, PT, PT, R20.reuse, R21.reuse, RZ ;  /* 0x00000015140f1210 */ /* 0x0c0fe40007ffe0ff */
[----:B------:R-:W-:Y:S02]  /*0710*/  @P1 IADD3 R2, P2, PT, R20, R21, RZ ;  /* 0x0000001514021210 */ /* 0x000fe40007f5e0ff */
[----:B------:R-:W2:Y:S02]  /*0720*/  @P1 LDC.64 R4, c[0x0][0x380] ;  /* 0x0000e000ff041b82 */ /* 0x000ea40000000a00 */
[----:B------:R-:W-:-:S06]  /*0730*/  @P1 IADD3.X R14, PT, PT, RZ, RZ, RZ, P2, !PT ;  /* 0x000000ffff0e1210 */ /* 0x000fcc00017fe4ff */
[----:B------:R-:W3:Y:S01]  /*0740*/  LDC.64 R6, c[0x0][0x380] ;  /* 0x0000e000ff067b82 */ /* 0x000ee20000000a00 */
[----:B0-----:R-:W-:-:S04]  /*0750*/  @P1 IMAD.WIDE.U32 R12, R15, 0x4, R12 ;  /* 0x000000040f0c1825 */ /* 0x001fc800078e000c */
[C---:B------:R-:W-:Y:S01]  /*0760*/  @P1 IMAD R15, R21.reuse, R3, R0 ;  /* 0x00000003150f1224 */ /* 0x040fe200078e0200 */
[----:B------:R-:W-:Y:S01]  /*0770*/  @P1 IADD3 R21, PT, PT, R21, 0x2, RZ ;  /* 0x0000000215151810 */ /* 0x000fe20007ffe0ff */
[----:B------:R-:W4:Y:S01]  /*0780*/  @P1 LDG.E R13, desc[UR4][R12.64] ;  /* 0x000000040c0d1981 */ /* 0x000f22000c1e1900 */
[----:B------:R-:W0:Y:S01]  /*0790*/  LDC.64 R8, c[0x0][0x388] ;  /* 0x0000e200ff087b82 */ /* 0x000e220000000a00 */
[----:B-1----:R-:W-:Y:S01]  /*07a0*/  @P1 IMAD.WIDE R10, R15, 0x4, R10 ;  /* 0x000000040f0a1825 */ /* 0x002fe200078e020a */
[----:B------:R-:W-:Y:S02]  /*07b0*/  @!P0 IADD3 R17, PT, PT, R20, R21, RZ ;  /* 0x0000001514118210 */ /* 0x000fe40007ffe0ff */
[----:B--2---:R-:W-:Y:S01]  /*07c0*/  @P1 LEA R4, P2, R2, R4, 0x2 ;  /* 0x0000000402041211 */ /* 0x004fe200078410ff */
[----:B------:R-:W-:-:S03]  /*07d0*/  @!P0 IMAD R21, R21, R3, R0 ;  /* 0x0000000315158224 */ /* 0x000fc600078e0200 */
[----:B------:R-:W-:Y:S01]  /*07e0*/  @P1 LEA.HI.X R5, R2, R5, R14, 0x2, P2 ;  /* 0x0000000502051211 */ /* 0x000fe200010f140e */
[----:B------:R-:W-:Y:S01]  /*07f0*/  @P1 IMAD.WIDE R14, R3, 0x4, R10 ;  /* 0x00000004030e1825 */ /* 0x000fe200078e020a */
[----:B------:R-:W4:Y:S03]  /*0800*/  @P1 LDG.E R2, desc[UR4][R10.64] ;  /* 0x000000040a021981 */ /* 0x000f26000c1e1900 */
[----:B---3--:R-:W-:Y:S01]  /*0810*/  @!P0 IMAD.WIDE.U32 R6, R17, 0x4, R6 ;  /* 0x0000000411068825 */ /* 0x008fe200078e0006 */
[----:B------:R-:W2:Y:S04]  /*0820*/  @P1 LDG.E R5, desc[UR4][R4.64+0x4] ;  /* 0x0000040404051981 */ /* 0x000ea8000c1e1900 */
[----:B------:R-:W2:Y:S01]  /*0830*/  @P1 LDG.E R14, desc[UR4][R14.64] ;  /* 0x000000040e0e1981 */ /* 0x000ea2000c1e1900 */
[----:B0-----:R-:W-:-:S03]  /*0840*/  @!P0 IMAD.WIDE R8, R21, 0x4, R8 ;  /* 0x0000000415088825 */ /* 0x001fc600078e0208 */
[----:B------:R-:W3:Y:S04]  /*0850*/  @!P0 LDG.E R7, desc[UR4][R6.64] ;  /* 0x0000000406078981 */ /* 0x000ee8000c1e1900 */
[----:B------:R-:W3:Y:S01]  /*0860*/  @!P0 LDG.E R8, desc[UR4][R8.64] ;  /* 0x0000000408088981 */ /* 0x000ee2000c1e1900 */
[----:B----4-:R-:W-:-:S04]  /*0870*/  @P1 FFMA R2, R13, R2, R24 ;  /* 0x000000020d021223 */ /* 0x010fc80000000018 */
[----:B--2---:R-:W-:-:S04]  /*0880*/  @P1 FFMA R24, R5, R14, R2 ;  /* 0x0000000e05181223 */ /* 0x004fc80000000002 */
[----:B---3--:R-:W-:-:S07]  /*0890*/  @!P0 FFMA R24, R7, R8, R24 ;  /* 0x0000000807188223 */ /* 0x008fce0000000018 */
.L_x_0:
[----:B------:R-:W0:Y:S01]  /*08a0*/  LDC.64 R4, c[0x0][0x390] ;  /* 0x0000e400ff047b82 */ /* 0x000e220000000a00 */
[----:B------:R-:W-:-:S04]  /*08b0*/  IMAD R3, R19, R3, R0 ;  /* 0x0000000313037224 */ /* 0x000fc800078e0200 */
[----:B0-----:R-:W-:-:S05]  /*08c0*/  IMAD.WIDE R2, R3, 0x4, R4 ;  /* 0x0000000403027825 */ /* 0x001fca00078e0204 */
[----:B------:R-:W-:Y:S01]  /*08d0*/  STG.E desc[UR4][R2.64], R24 ;  /* 0x0000001802007986 */ /* 0x000fe2000c101904 */
[----:B------:R-:W-:Y:S05]  /*08e0*/  EXIT ;  /* 0x000000000000794d */ /* 0x000fea0003800000 */
.L_x_4:
[----:B------:R-:W-:-:S00]  /*08f0*/  BRA `(.L_x_4) ;  /* 0xfffffffc00fc7947 */ /* 0x000fc0000383ffff */
[----:B------:R-:W-:-:S00]  /*0900*/  NOP ;  /* 0x0000000000007918 */ /* 0x000fc00000000000 */
[----:B------:R-:W-:-:S00]  /*0910*/  NOP ;  /* 0x0000000000007918 */ /* 0x000fc00000000000 */
[----:B------:R-:W-:-:S00]  /*0920*/  NOP ;  /* 0x0000000000007918 */ /* 0x000fc00000000000 */
[----:B------:R-:W-:-:S00]  /*0930*/  NOP ;  /* 0x0000000000007918 */ /* 0x000fc00000000000 */
[----:B------:R-:W-:-:S00]  /*0940*/  NOP ;  /* 0x0000000000007918 */ /* 0x000fc00000000000 */
[----:B------:R-:W-:-:S00]  /*0950*/  NOP ;  /* 0x0000000000007918 */ /* 0x000fc00000000000 */
[----:B------:R-:W-:-:S00]  /*0960*/  NOP ;  /* 0x0000000000007918 */ /* 0x000fc00000000000 */
[----:B------:R-:W-:-:S00]  /*0970*/  NOP ;  /* 0x0000000000007918 */ /* 0x000fc00000000000 */
.L_x_7:


//--------------------- .text._Z11kernel_reluPKfS0_Pfm --------------------------
	.section	.text._Z11kernel_reluPKfS0_Pfm,"ax",@progbits
	.align	128
        .global         _Z11kernel_reluPKfS0_Pfm
        .type           _Z11kernel_reluPKfS0_Pfm,@function
        .size           _Z11kernel_reluPKfS0_Pfm,(.L_x_8 - _Z11kernel_reluPKfS0_Pfm)
        .other          _Z11kernel_reluPKfS0_Pfm,@"STO_CUDA_ENTRY STV_DEFAULT"
_Z11kernel_reluPKfS0_Pfm:
.text._Z11kernel_reluPKfS0_Pfm:
[----:B------:R-:W-:Y:S01]  /*0000*/  LDC R1, c[0x0][0x37c] ;  /* 0x0000df00ff017b82 */ /* 0x000fe20000000800 */
[----:B------:R-:W0:Y:S07]  /*0010*/  S2R R0, SR_TID.X ;  /* 0x0000000000007919 */ /* 0x000e2e0000002100 */
[----:B------:R-:W0:Y:S01]  /*0020*/  S2UR UR4, SR_CTAID.X ;  /* 0x00000000000479c3 */ /* 0x000e220000002500 */
[----:B------:R-:W1:Y:S07]  /*0030*/  LDCU.64 UR6, c[0x0][0x398] ;  /* 0x00007300ff0677ac */ /* 0x000e6e0008000a00 */
[----:B------:R-:W0:Y:S02]  /*0040*/  LDC R3, c[0x0][0x360] ;  /* 0x0000d800ff037b82 */ /* 0x000e240000000800 */
[----:B0-----:R-:W-:-:S05]  /*0050*/  IMAD R0, R3, UR4, R0 ;  /* 0x0000000403007c24 */ /* 0x001fca000f8e0200 */
[----:B-1----:R-:W-:Y:S02]  /*0060*/  ISETP.GE.U32.AND P0, PT, R0, UR6, PT ;  /* 0x0000000600007c0c */ /* 0x002fe4000bf06070 */
[----:B------:R-:W-:-:S04]  /*0070*/  SHF.R.S32.HI R3, RZ, 0x1f, R0 ;  /* 0x0000001fff037819 */ /* 0x000fc80000011400 */
[----:B------:R-:W-:-:S13]  /*0080*/  ISETP.GE.U32.AND.EX P0, PT, R3, UR7, PT, P0 ;  /* 0x0000000703007c0c */ /* 0x000fda000bf06100 */
[----:B------:R-:W-:Y:S05]  /*0090*/  @P0 EXIT ;  /* 0x000000000000094d */ /* 0x000fea0003800000 */
[----:B------:R-:W0:Y:S01]  /*00a0*/  LDCU.64 UR6, c[0x0][0x380] ;  /* 0x00007000ff0677ac */ /* 0x000e220008000a00 */
[C---:B------:R-:W-:Y:S01]  /*00b0*/  IMAD.SHL.U32 R4, R0.reuse, 0x4, RZ ;  /* 0x0000000400047824 */ /* 0x040fe200078e00ff */
[----:B------:R-:W-:Y:S01]  /*00c0*/  SHF.L.U64.HI R0, R0, 0x2, R3 ;  /* 0x0000000200007819 */ /* 0x000fe20000010203 */
[----:B------:R-:W1:Y:S03]  /*00d0*/  LDCU.64 UR4, c[0x0][0x358] ;  /* 0x00006b00ff0477ac */ /* 0x000e660008000a00 */
[----:B0-----:R-:W-:-:S04]  /*00e0*/  IADD3 R2, P0, PT, R4, UR6, RZ ;  /* 0x0000000604027c10 */ /* 0x001fc8000ff1e0ff */
[----:B------:R-:W-:Y:S01]  /*00f0*/  IADD3.X R3, PT, PT, R0, UR7, RZ, P0, !PT ;  /* 0x0000000700037c10 */ /* 0x000fe200087fe4ff */
[----:B------:R-:W0:Y:S04]  /*0100*/  LDCU.64 UR6, c[0x0][0x390] ;  /* 0x00007200ff0677ac */ /* 0x000e280008000a00 */
[----:B-1----:R-:W2:Y:S01]  /*0110*/  LDG.E R2, desc[UR4][R2.64] ;  /* 0x0000000402027981 */ /* 0x002ea2000c1e1900 */
[----:B0-----:R-:W-:-:S04]  /*0120*/  IADD3 R4, P0, PT, R4, UR6, RZ ;  /* 0x0000000604047c10 */ /* 0x001fc8000ff1e0ff */
[----:B------:R-:W-:Y:S02]  /*0130*/  IADD3.X R5, PT, PT, R0, UR7, RZ, P0, !PT ;  /* 0x0000000700057c10 */ /* 0x000fe400087fe4ff */
[----:B--2---:R-:W-:-:S05]  /*0140*/  FMNMX R7, RZ, R2, !PT ;  /* 0x00000002ff077209 */ /* 0x004fca0007800000 */
[----:B------:R-:W-:Y:S01]  /*0150*/  STG.E desc[UR4][R4.64], R7 ;  /* 0x0000000704007986 */ /* 0x000fe2000c101904 */
[----:B------:R-:W-:Y:S05]  /*0160*/  EXIT ;  /* 0x000000000000794d */ /* 0x000fea0003800000 */
.L_x_5:
        /* <DEDUP_REMOVED lines=9> */
.L_x_8:


//--------------------- .text._Z10kernel_addPKfS0_Pfm --------------------------
	.section	.text._Z10kernel_addPKfS0_Pfm,"ax",@progbits
	.align	128
        .global         _Z10kernel_addPKfS0_Pfm
        .type           _Z10kernel_addPKfS0_Pfm,@function
        .size           _Z10kernel_addPKfS0_Pfm,(.L_x_9 - _Z10kernel_addPKfS0_Pfm)
        .other          _Z10kernel_addPKfS0_Pfm,@"STO_CUDA_ENTRY STV_DEFAULT"
_Z10kernel_addPKfS0_Pfm:
.text._Z10kernel_addPKfS0_Pfm:
        /* <DEDUP_REMOVED lines=10> */
[----:B------:R-:W0:Y:S01]  /*00a0*/  LDCU.128 UR8, c[0x0][0x380] ;  /* 0x00007000ff0877ac */ /* 0x000e220008000c00 */
[C---:B------:R-:W-:Y:S01]  /*00b0*/  IMAD.SHL.U32 R6, R0.reuse, 0x4, RZ ;  /* 0x0000000400067824 */ /* 0x040fe200078e00ff */
[----:B------:R-:W-:Y:S01]  /*00c0*/  SHF.L.U64.HI R0, R0, 0x2, R3 ;  /* 0x0000000200007819 */ /* 0x000fe20000010203 */
[----:B------:R-:W1:Y:S01]  /*00d0*/  LDCU.64 UR4, c[0x0][0x358] ;  /* 0x00006b00ff0477ac */ /* 0x000e620008000a00 */
[----:B------:R-:W2:Y:S02]  /*00e0*/  LDCU.64 UR6, c[0x0][0x390] ;  /* 0x00007200ff0677ac */ /* 0x000ea40008000a00 */
[C---:B0-----:R-:W-:Y:S02]  /*00f0*/  IADD3 R4, P1, PT, R6.reuse, UR10, RZ ;  /* 0x0000000a06047c10 */ /* 0x041fe4000ff3e0ff */
[----:B------:R-:W-:Y:S02]  /*0100*/  IADD3 R2, P0, PT, R6, UR8, RZ ;  /* 0x0000000806027c10 */ /* 0x000fe4000ff1e0ff */
[----:B------:R-:W-:-:S02]  /*0110*/  IADD3.X R5, PT, PT, R0, UR11, RZ, P1, !PT ;  /* 0x0000000b00057c10 */ /* 0x000fc40008ffe4ff */
[----:B------:R-:W-:-:S04]  /*0120*/  IADD3.X R3, PT, PT, R0, UR9, RZ, P0, !PT ;  /* 0x0000000900037c10 */ /* 0x000fc800087fe4ff */
[----:B-1----:R-:W3:Y:S04]  /*0130*/  LDG.E R5, desc[UR4][R4.64] ;  /* 0x0000000404057981 */ /* 0x002ee8000c1e1900 */
[----:B------:R-:W3:Y:S01]  /*0140*/  LDG.E R2, desc[UR4][R2.64] ;  /* 0x0000000402027981 */ /* 0x000ee2000c1e1900 */
[----:B--2---:R-:W-:-:S04]  /*0150*/  IADD3 R6, P0, PT, R6, UR6, RZ ;  /* 0x0000000606067c10 */ /* 0x004fc8000ff1e0ff */
[----:B------:R-:W-:Y:S01]  /*0160*/  IADD3.X R7, PT, PT, R0, UR7, RZ, P0, !PT ;  /* 0x0000000700077c10 */ /* 0x000fe200087fe4ff */
[----:B---3--:R-:W-:-:S05]  /*0170*/  FADD R9, R2, R5 ;  /* 0x0000000502097221 */ /* 0x008fca0000000000 */
[----:B------:R-:W-:Y:S01]  /*0180*/  STG.E desc[UR4][R6.64], R9 ;  /* 0x0000000906007986 */ /* 0x000fe2000c101904 */
[----:B------:R-:W-:Y:S05]  /*0190*/  EXIT ;  /* 0x000000000000794d */ /* 0x000fea0003800000 */
.L_x_6:
        /* <DEDUP_REMOVED lines=14> */
.L_x_9:


//--------------------- .nv.shared.reserved.0     --------------------------
	.section	.nv.shared.reserved.0,"aw",@nobits
	.weak		__nv_reservedSMEM_offset_0_alias
	.size		__nv_reservedSMEM_offset_0_alias, 0, 64
	.other		__nv_reservedSMEM_offset_0_alias,@"STO_CUDA_RESERVED_SHARED STV_DEFAULT"
__nv_reservedSMEM_offset_0_alias:
	.zero		0
	.zero		64


//--------------------- .nv.constant0._Z13kernel_matmulPKfS0_Pfiii --------------------------
	.section	.nv.constant0._Z13kernel_matmulPKfS0_Pfiii,"a",@progbits
	.sectionflags	@""
	.align	4
.nv.constant0._Z13kernel_matmulPKfS0_Pfiii:
	.zero		932


//--------------------- .nv.constant0._Z11kernel_reluPKfS0_Pfm --------------------------
	.section	.nv.constant0._Z11kernel_reluPKfS0_Pfm,"a",@progbits
	.sectionflags	@""
	.align	4
.nv.constant0._Z11kernel_reluPKfS0_Pfm:
	.zero		928


//--------------------- .nv.constant0._Z10kernel_addPKfS0_Pfm --------------------------
	.section	.nv.constant0._Z10kernel_addPKfS0_Pfm,"a",@progbits
	.sectionflags	@""
	.align	4
.nv.constant0._Z10kernel_addPKfS0_Pfm:
	.zero		928


//--------------------- SYMBOLS --------------------------

	.type		.nv.reservedSmem.offset0,@object
	.size		.nv.reservedSmem.offset0,0x4
